//
// Generated by NVIDIA NVVM Compiler
//
// Compiler Build ID: CL-36424714
// Cuda compilation tools, release 13.0, V13.0.88
// Based on NVVM 20.0.0
//

.version 9.0
.target sm_100
.address_size 64

	// .globl	_Z31parallel_add_with_blocks_kernelPiS_S_

.visible .entry _Z31parallel_add_with_blocks_kernelPiS_S_(
	.param .u64 .ptr .align 1 _Z31parallel_add_with_blocks_kernelPiS_S__param_0,
	.param .u64 .ptr .align 1 _Z31parallel_add_with_blocks_kernelPiS_S__param_1,
	.param .u64 .ptr .align 1 _Z31parallel_add_with_blocks_kernelPiS_S__param_2
)
{
	.reg .b32 	%r<5>;
	.reg .b64 	%rd<11>;

	ld.param.u64 	%rd1, [_Z31parallel_add_with_blocks_kernelPiS_S__param_0];
	ld.param.u64 	%rd2, [_Z31parallel_add_with_blocks_kernelPiS_S__param_1];
	ld.param.u64 	%rd3, [_Z31parallel_add_with_blocks_kernelPiS_S__param_2];
	cvta.to.global.u64 	%rd4, %rd1;
	cvta.to.global.u64 	%rd5, %rd3;
	cvta.to.global.u64 	%rd6, %rd2;
	mov.u32 	%r1, %ctaid.x;
	mul.wide.u32 	%rd7, %r1, 4;
	add.s64 	%rd8, %rd6, %rd7;
	ld.global.u32 	%r2, [%rd8];
	add.s64 	%rd9, %rd5, %rd7;
	ld.global.u32 	%r3, [%rd9];
	add.s32 	%r4, %r3, %r2;
	add.s64 	%rd10, %rd4, %rd7;
	st.global.u32 	[%rd10], %r4;
	ret;

}
	// .globl	_Z32parallel_add_with_threads_kernelPiS_S_
.visible .entry _Z32parallel_add_with_threads_kernelPiS_S_(
	.param .u64 .ptr .align 1 _Z32parallel_add_with_threads_kernelPiS_S__param_0,
	.param .u64 .ptr .align 1 _Z32parallel_add_with_threads_kernelPiS_S__param_1,
	.param .u64 .ptr .align 1 _Z32parallel_add_with_threads_kernelPiS_S__param_2
)
{
	.reg .b32 	%r<5>;
	.reg .b64 	%rd<11>;

	ld.param.u64 	%rd1, [_Z32parallel_add_with_threads_kernelPiS_S__param_0];
	ld.param.u64 	%rd2, [_Z32parallel_add_with_threads_kernelPiS_S__param_1];
	ld.param.u64 	%rd3, [_Z32parallel_add_with_threads_kernelPiS_S__param_2];
	cvta.to.global.u64 	%rd4, %rd1;
	cvta.to.global.u64 	%rd5, %rd3;
	cvta.to.global.u64 	%rd6, %rd2;
	mov.u32 	%r1, %tid.x;
	mul.wide.u32 	%rd7, %r1, 4;
	add.s64 	%rd8, %rd6, %rd7;
	ld.global.u32 	%r2, [%rd8];
	add.s64 	%rd9, %rd5, %rd7;
	ld.global.u32 	%r3, [%rd9];
	add.s32 	%r4, %r3, %r2;
	add.s64 	%rd10, %rd4, %rd7;
	st.global.u32 	[%rd10], %r4;
	ret;

}
	// .globl	_Z34parallel_add_threads_blocks_kernelPiS_S_
.visible .entry _Z34parallel_add_threads_blocks_kernelPiS_S_(
	.param .u64 .ptr .align 1 _Z34parallel_add_threads_blocks_kernelPiS_S__param_0,
	.param .u64 .ptr .align 1 _Z34parallel_add_threads_blocks_kernelPiS_S__param_1,
	.param .u64 .ptr .align 1 _Z34parallel_add_threads_blocks_kernelPiS_S__param_2
)
{
	.reg .b32 	%r<8>;
	.reg .b64 	%rd<11>;

	ld.param.u64 	%rd1, [_Z34parallel_add_threads_blocks_kernelPiS_S__param_0];
	ld.param.u64 	%rd2, [_Z34parallel_add_threads_blocks_kernelPiS_S__param_1];
	ld.param.u64 	%rd3, [_Z34parallel_add_threads_blocks_kernelPiS_S__param_2];
	cvta.to.global.u64 	%rd4, %rd1;
	cvta.to.global.u64 	%rd5, %rd3;
	cvta.to.global.u64 	%rd6, %rd2;
	mov.u32 	%r1, %tid.x;
	mov.u32 	%r2, %ctaid.x;
	mov.u32 	%r3, %ntid.x;
	mad.lo.s32 	%r4, %r2, %r3, %r1;
	mul.wide.s32 	%rd7, %r4, 4;
	add.s64 	%rd8, %rd6, %rd7;
	ld.global.u32 	%r5, [%rd8];
	add.s64 	%rd9, %rd5, %rd7;
	ld.global.u32 	%r6, [%rd9];
	add.s32 	%r7, %r6, %r5;
	add.s64 	%rd10, %rd4, %rd7;
	st.global.u32 	[%rd10], %r7;
	ret;

}


// ===== COMPILED SASS (sm_100) =====

	.target	sm_100

	.elftype	@"ET_EXEC"


//--------------------- .note.nv.tkinfo           --------------------------
	.section	.note.nv.tkinfo,"",@"SHT_NOTE"
	.sectionflags	@"SHF_NOTE_NV_TKINFO"
	.tkinfo
        /*0018*/ 	.word	0x00000002
        /*0030*/ 	.string	""
        /*0030*/ 	.string	"ptxas"
        /*0030*/ 	.string	"Cuda compilation tools, release 13.0, V13.0.88"
        /*0030*/ 	.string	"Build cuda_13.0.r13.0/compiler.36424714_0"
        /*0030*/ 	.string	"-arch sm_100 -m 64 "



//--------------------- .note.nv.cuinfo           --------------------------
	.section	.note.nv.cuinfo,"",@"SHT_NOTE"
	.sectionflags	@"SHF_NOTE_NV_CUINFO"
        /*0018*/ 	.short	0x0002
        /*001a*/ 	.short	0x0064
        /*001c*/ 	.short	0x0082
	.zero		2


//--------------------- .nv.info                  --------------------------
	.section	.nv.info,"",@"SHT_CUDA_INFO"
	.align	4


	//----- nvinfo : EIATTR_REGCOUNT
	.align		4
        /*0000*/ 	.byte	0x04, 0x2f
        /*0002*/ 	.short	(.L_1 - .L_0)
	.align		4
.L_0:
        /*0004*/ 	.word	index@(_Z31parallel_add_with_blocks_kernelPiS_S_)
        /*0008*/ 	.word	0x0000000c


	//----- nvinfo : EIATTR_FRAME_SIZE
	.align		4
.L_1:
        /*000c*/ 	.byte	0x04, 0x11
        /*000e*/ 	.short	(.L_3 - .L_2)
	.align		4
.L_2:
        /*0010*/ 	.word	index@(_Z31parallel_add_with_blocks_kernelPiS_S_)
        /*0014*/ 	.word	0x00000000


	//----- nvinfo : EIATTR_REGCOUNT
	.align		4
.L_3:
        /*0018*/ 	.byte	0x04, 0x2f
        /*001a*/ 	.short	(.L_5 - .L_4)
	.align		4
.L_4:
        /*001c*/ 	.word	index@(_Z32parallel_add_with_threads_kernelPiS_S_)
        /*0020*/ 	.word	0x0000000c


	//----- nvinfo : EIATTR_FRAME_SIZE
	.align		4
.L_5:
        /*0024*/ 	.byte	0x04, 0x11
        /*0026*/ 	.short	(.L_7 - .L_6)
	.align		4
.L_6:
        /*0028*/ 	.word	index@(_Z32parallel_add_with_threads_kernelPiS_S_)
        /*002c*/ 	.word	0x00000000


	//----- nvinfo : EIATTR_REGCOUNT
	.align		4
.L_7:
        /*0030*/ 	.byte	0x04, 0x2f
        /*0032*/ 	.short	(.L_9 - .L_8)
	.align		4
.L_8:
        /*0034*/ 	.word	index@(_Z34parallel_add_threads_blocks_kernelPiS_S_)
        /*0038*/ 	.word	0x0000000c


	//----- nvinfo : EIATTR_FRAME_SIZE
	.align		4
.L_9:
        /*003c*/ 	.byte	0x04, 0x11
        /*003e*/ 	.short	(.L_11 - .L_10)
	.align		4
.L_10:
        /*0040*/ 	.word	index@(_Z34parallel_add_threads_blocks_kernelPiS_S_)
        /*0044*/ 	.word	0x00000000


	//----- nvinfo : EIATTR_MIN_STACK_SIZE
	.align		4
.L_11:
        /*0048*/ 	.byte	0x04, 0x12
        /*004a*/ 	.short	(.L_13 - .L_12)
	.align		4
.L_12:
        /*004c*/ 	.word	index@(_Z34parallel_add_threads_blocks_kernelPiS_S_)
        /*0050*/ 	.word	0x00000000


	//----- nvinfo : EIATTR_MIN_STACK_SIZE
	.align		4
.L_13:
        /*0054*/ 	.byte	0x04, 0x12
        /*0056*/ 	.short	(.L_15 - .L_14)
	.align		4
.L_14:
        /*0058*/ 	.word	index@(_Z32parallel_add_with_threads_kernelPiS_S_)
        /*005c*/ 	.word	0x00000000


	//----- nvinfo : EIATTR_MIN_STACK_SIZE
	.align		4
.L_15:
        /*0060*/ 	.byte	0x04, 0x12
        /*0062*/ 	.short	(.L_17 - .L_16)
	.align		4
.L_16:
        /*0064*/ 	.word	index@(_Z31parallel_add_with_blocks_kernelPiS_S_)
        /*0068*/ 	.word	0x00000000
.L_17:


//--------------------- .nv.compat                --------------------------
	.section	.nv.compat,"",@"SHT_CUDA_COMPAT_INFO"
	.align	4
        /*0000*/ 	.byte	0x02, 0x09, 0x00, 0x00, 0x02, 0x02, 0x01, 0x00, 0x02, 0x05, 0x05, 0x00, 0x03, 0x07, 0x01, 0x01
        /*0010*/ 	.byte	0x02, 0x03, 0x00, 0x00, 0x02, 0x06, 0x01, 0x00, 0x04, 0x0b, 0x08, 0x00, 0x09, 0x00, 0x00, 0x00
        /*0020*/ 	.byte	0x00, 0x00, 0x00, 0x00


//--------------------- .nv.info._Z34parallel_add_threads_blocks_kernelPiS_S_ --------------------------
	.section	.nv.info._Z34parallel_add_threads_blocks_kernelPiS_S_,"",@"SHT_CUDA_INFO"
	.sectionflags	@""
	.align	4


	//----- nvinfo : EIATTR_CUDA_API_VERSION
	.align		4
        /*0000*/ 	.byte	0x04, 0x37
        /*0002*/ 	.short	(.L_19 - .L_18)
.L_18:
        /*0004*/ 	.word	0x00000082


	//----- nvinfo : EIATTR_KPARAM_INFO
	.align		4
.L_19:
        /*0008*/ 	.byte	0x04, 0x17
        /*000a*/ 	.short	(.L_21 - .L_20)
.L_20:
        /*000c*/ 	.word	0x00000000
        /*0010*/ 	.short	0x0002
        /*0012*/ 	.short	0x0010
        /*0014*/ 	.byte	0x00, 0xf5, 0x21, 0x00


	//----- nvinfo : EIATTR_KPARAM_INFO
	.align		4
.L_21:
        /*0018*/ 	.byte	0x04, 0x17
        /*001a*/ 	.short	(.L_23 - .L_22)
.L_22:
        /*001c*/ 	.word	0x00000000
        /*0020*/ 	.short	0x0001
        /*0022*/ 	.short	0x0008
        /*0024*/ 	.byte	0x00, 0xf5, 0x21, 0x00


	//----- nvinfo : EIATTR_KPARAM_INFO
	.align		4
.L_23:
        /*0028*/ 	.byte	0x04, 0x17
        /*002a*/ 	.short	(.L_25 - .L_24)
.L_24:
        /*002c*/ 	.word	0x00000000
        /*0030*/ 	.short	0x0000
        /*0032*/ 	.short	0x0000
        /*0034*/ 	.byte	0x00, 0xf5, 0x21, 0x00


	//----- nvinfo : EIATTR_SPARSE_MMA_MASK
	.align		4
.L_25:
        /*0038*/ 	.byte	0x03, 0x50
        /*003a*/ 	.short	0x0000


	//----- nvinfo : EIATTR_MAXREG_COUNT
	.align		4
        /*003c*/ 	.byte	0x03, 0x1b
        /*003e*/ 	.short	0x00ff


	//----- nvinfo : EIATTR_MERCURY_ISA_VERSION
	.align		4
        /*0040*/ 	.byte	0x03, 0x5f
        /*0042*/ 	.short	0x0101


	//----- nvinfo : EIATTR_VRC_CTA_INIT_COUNT
	.align		4
        /*0044*/ 	.byte	0x02, 0x4a
	.zero		1
	.zero		1


	//----- nvinfo : EIATTR_EXIT_INSTR_OFFSETS
	.align		4
        /*0048*/ 	.byte	0x04, 0x1c
        /*004a*/ 	.short	(.L_27 - .L_26)


	//   ....[0]....
.L_26:
        /*004c*/ 	.word	0x00000100


	//----- nvinfo : EIATTR_CBANK_PARAM_SIZE
	.align		4
.L_27:
        /*0050*/ 	.byte	0x03, 0x19
        /*0052*/ 	.short	0x0018


	//----- nvinfo : EIATTR_PARAM_CBANK
	.align		4
        /*0054*/ 	.byte	0x04, 0x0a
        /*0056*/ 	.short	(.L_29 - .L_28)
	.align		4
.L_28:
        /*0058*/ 	.word	index@(.nv.constant0._Z34parallel_add_threads_blocks_kernelPiS_S_)
        /*005c*/ 	.short	0x0380
        /*005e*/ 	.short	0x0018


	//----- nvinfo : EIATTR_SW_WAR
	.align		4
.L_29:
        /*0060*/ 	.byte	0x04, 0x36
        /*0062*/ 	.short	(.L_31 - .L_30)
.L_30:
        /*0064*/ 	.word	0x00000008
.L_31:


//--------------------- .nv.info._Z32parallel_add_with_threads_kernelPiS_S_ --------------------------
	.section	.nv.info._Z32parallel_add_with_threads_kernelPiS_S_,"",@"SHT_CUDA_INFO"
	.sectionflags	@""
	.align	4


	//----- nvinfo : EIATTR_CUDA_API_VERSION
	.align		4
        /*0000*/ 	.byte	0x04, 0x37
        /*0002*/ 	.short	(.L_33 - .L_32)
.L_32:
        /*0004*/ 	.word	0x00000082


	//----- nvinfo : EIATTR_KPARAM_INFO
	.align		4
.L_33:
        /*0008*/ 	.byte	0x04, 0x17
        /*000a*/ 	.short	(.L_35 - .L_34)
.L_34:
        /*000c*/ 	.word	0x00000000
        /*0010*/ 	.short	0x0002
        /*0012*/ 	.short	0x0010
        /*0014*/ 	.byte	0x00, 0xf5, 0x21, 0x00


	//----- nvinfo : EIATTR_KPARAM_INFO
	.align		4
.L_35:
        /*0018*/ 	.byte	0x04, 0x17
        /*001a*/ 	.short	(.L_37 - .L_36)
.L_36:
        /*001c*/ 	.word	0x00000000
        /*0020*/ 	.short	0x0001
        /*0022*/ 	.short	0x0008
        /*0024*/ 	.byte	0x00, 0xf5, 0x21, 0x00


	//----- nvinfo : EIATTR_KPARAM_INFO
	.align		4
.L_37:
        /*0028*/ 	.byte	0x04, 0x17
        /*002a*/ 	.short	(.L_39 - .L_38)
.L_38:
        /*002c*/ 	.word	0x00000000
        /*0030*/ 	.short	0x0000
        /*0032*/ 	.short	0x0000
        /*0034*/ 	.byte	0x00, 0xf5, 0x21, 0x00


	//----- nvinfo : EIATTR_SPARSE_MMA_MASK
	.align		4
.L_39:
        /*0038*/ 	.byte	0x03, 0x50
        /*003a*/ 	.short	0x0000


	//----- nvinfo : EIATTR_MAXREG_COUNT
	.align		4
        /*003c*/ 	.byte	0x03, 0x1b
        /*003e*/ 	.short	0x00ff


	//----- nvinfo : EIATTR_MERCURY_ISA_VERSION
	.align		4
        /*0040*/ 	.byte	0x03, 0x5f
        /*0042*/ 	.short	0x0101


	//----- nvinfo : EIATTR_VRC_CTA_INIT_COUNT
	.align		4
        /*0044*/ 	.byte	0x02, 0x4a
	.zero		1
	.zero		1


	//----- nvinfo : EIATTR_EXIT_INSTR_OFFSETS
	.align		4
        /*0048*/ 	.byte	0x04, 0x1c
        /*004a*/ 	.short	(.L_41 - .L_40)


	//   ....[0]....
.L_40:
        /*004c*/ 	.word	0x000000d0


	//----- nvinfo : EIATTR_CBANK_PARAM_SIZE
	.align		4
.L_41:
        /*0050*/ 	.byte	0x03, 0x19
        /*0052*/ 	.short	0x0018


	//----- nvinfo : EIATTR_PARAM_CBANK
	.align		4
        /*0054*/ 	.byte	0x04, 0x0a
        /*0056*/ 	.short	(.L_43 - .L_42)
	.align		4
.L_42:
        /*0058*/ 	.word	index@(.nv.constant0._Z32parallel_add_with_threads_kernelPiS_S_)
        /*005c*/ 	.short	0x0380
        /*005e*/ 	.short	0x0018


	//----- nvinfo : EIATTR_SW_WAR
	.align		4
.L_43:
        /*0060*/ 	.byte	0x04, 0x36
        /*0062*/ 	.short	(.L_45 - .L_44)
.L_44:
        /*0064*/ 	.word	0x00000008
.L_45:


//--------------------- .nv.info._Z31parallel_add_with_blocks_kernelPiS_S_ --------------------------
	.section	.nv.info._Z31parallel_add_with_blocks_kernelPiS_S_,"",@"SHT_CUDA_INFO"
	.sectionflags	@""
	.align	4


	//----- nvinfo : EIATTR_CUDA_API_VERSION
	.align		4
        /*0000*/ 	.byte	0x04, 0x37
        /*0002*/ 	.short	(.L_47 - .L_46)
.L_46:
        /*0004*/ 	.word	0x00000082


	//----- nvinfo : EIATTR_KPARAM_INFO
	.align		4
.L_47:
        /*0008*/ 	.byte	0x04, 0x17
        /*000a*/ 	.short	(.L_49 - .L_48)
.L_48:
        /*000c*/ 	.word	0x00000000
        /*0010*/ 	.short	0x0002
        /*0012*/ 	.short	0x0010
        /*0014*/ 	.byte	0x00, 0xf5, 0x21, 0x00


	//----- nvinfo : EIATTR_KPARAM_INFO
	.align		4
.L_49:
        /*0018*/ 	.byte	0x04, 0x17
        /*001a*/ 	.short	(.L_51 - .L_50)
.L_50:
        /*001c*/ 	.word	0x00000000
        /*0020*/ 	.short	0x0001
        /*0022*/ 	.short	0x0008
        /*0024*/ 	.byte	0x00, 0xf5, 0x21, 0x00


	//----- nvinfo : EIATTR_KPARAM_INFO
	.align		4
.L_51:
        /*0028*/ 	.byte	0x04, 0x17
        /*002a*/ 	.short	(.L_53 - .L_52)
.L_52:
        /*002c*/ 	.word	0x00000000
        /*0030*/ 	.short	0x0000
        /*0032*/ 	.short	0x0000
        /*0034*/ 	.byte	0x00, 0xf5, 0x21, 0x00


	//----- nvinfo : EIATTR_SPARSE_MMA_MASK
	.align		4
.L_53:
        /*0038*/ 	.byte	0x03, 0x50
        /*003a*/ 	.short	0x0000


	//----- nvinfo : EIATTR_MAXREG_COUNT
	.align		4
        /*003c*/ 	.byte	0x03, 0x1b
        /*003e*/ 	.short	0x00ff


	//----- nvinfo : EIATTR_MERCURY_ISA_VERSION
	.align		4
        /*0040*/ 	.byte	0x03, 0x5f
        /*0042*/ 	.short	0x0101


	//----- nvinfo : EIATTR_VRC_CTA_INIT_COUNT
	.align		4
        /*0044*/ 	.byte	0x02, 0x4a
	.zero		1
	.zero		1


	//----- nvinfo : EIATTR_EXIT_INSTR_OFFSETS
	.align		4
        /*0048*/ 	.byte	0x04, 0x1c
        /*004a*/ 	.short	(.L_55 - .L_54)


	//   ....[0]....
.L_54:
        /*004c*/ 	.word	0x000000d0


	//----- nvinfo : EIATTR_CBANK_PARAM_SIZE
	.align		4
.L_55:
        /*0050*/ 	.byte	0x03, 0x19
        /*0052*/ 	.short	0x0018


	//----- nvinfo : EIATTR_PARAM_CBANK
	.align		4
        /*0054*/ 	.byte	0x04, 0x0a
        /*0056*/ 	.short	(.L_57 - .L_56)
	.align		4
.L_56:
        /*0058*/ 	.word	index@(.nv.constant0._Z31parallel_add_with_blocks_kernelPiS_S_)
        /*005c*/ 	.short	0x0380
        /*005e*/ 	.short	0x0018


	//----- nvinfo : EIATTR_SW_WAR
	.align		4
.L_57:
        /*0060*/ 	.byte	0x04, 0x36
        /*0062*/ 	.short	(.L_59 - .L_58)
.L_58:
        /*0064*/ 	.word	0x00000008
.L_59:


//--------------------- .nv.callgraph             --------------------------
	.section	.nv.callgraph,"",@"SHT_CUDA_CALLGRAPH"
	.align	4
	.sectionentsize	8
	.align		4
        /*0000*/ 	.word	0x00000000
	.align		4
        /*0004*/ 	.word	0xffffffff
	.align		4
        /*0008*/ 	.word	0x00000000
	.align		4
        /*000c*/ 	.word	0xfffffffe
	.align		4
        /*0010*/ 	.word	0x00000000
	.align		4
        /*0014*/ 	.word	0xfffffffd
	.align		4
        /*0018*/ 	.word	0x00000000
	.align		4
        /*001c*/ 	.word	0xfffffffc


//--------------------- .text._Z34parallel_add_threads_blocks_kernelPiS_S_ --------------------------
	.section	.text._Z34parallel_add_threads_blocks_kernelPiS_S_,"ax",@progbits
	.align	128
        .global         _Z34parallel_add_threads_blocks_kernelPiS_S_
        .type           _Z34parallel_add_threads_blocks_kernelPiS_S_,@function
        .size           _Z34parallel_add_threads_blocks_kernelPiS_S_,(.L_x_3 - _Z34parallel_add_threads_blocks_kernelPiS_S_)
        .other          _Z34parallel_add_threads_blocks_kernelPiS_S_,@"STO_CUDA_ENTRY STV_DEFAULT"
_Z34parallel_add_threads_blocks_kernelPiS_S_:
.text._Z34parallel_add_threads_blocks_kernelPiS_S_:
[----:B------:R-:W-:Y:S01]  /*0000*/  LDC R1, c[0x0][0x37c] ;  /* 0x0000df00ff017b82 */ /* 0x000fe20000000800 */
[----:B------:R-:W0:Y:S07]  /*0010*/  S2R R9, SR_TID.X ;  /* 0x0000000000097919 */ /* 0x000e2e0000002100 */
[----:B------:R-:W0:Y:S01]  /*0020*/  S2UR UR6, SR_CTAID.X ;  /* 0x00000000000679c3 */ /* 0x000e220000002500 */
[----:B------:R-:W1:Y:S07]  /*0030*/  LDCU.64 UR4, c[0x0][0x358] ;  /* 0x00006b00ff0477ac */ /* 0x000e6e0008000a00 */
[----:B------:R-:W0:Y:S08]  /*0040*/  LDC R0, c[0x0][0x360] ;  /* 0x0000d800ff007b82 */ /* 0x000e300000000800 */
[----:B------:R-:W2:Y:S08]  /*0050*/  LDC.64 R2, c[0x0][0x388] ;  /* 0x0000e200ff027b82 */ /* 0x000eb00000000a00 */
[----:B------:R-:W3:Y:S01]  /*0060*/  LDC.64 R4, c[0x0][0x390] ;  /* 0x0000e400ff047b82 */ /* 0x000ee20000000a00 */
[----:B0-----:R-:W-:-:S07]  /*0070*/  IMAD R9, R0, UR6, R9 ;  /* 0x0000000600097c24 */ /* 0x001fce000f8e0209 */
[----:B------:R-:W0:Y:S01]  /*0080*/  LDC.64 R6, c[0x0][0x380] ;  /* 0x0000e000ff067b82 */ /* 0x000e220000000a00 */
[----:B--2---:R-:W-:-:S06]  /*0090*/  IMAD.WIDE R2, R9, 0x4, R2 ;  /* 0x0000000409027825 */ /* 0x004fcc00078e0202 */
[----:B-1----:R-:W2:Y:S01]  /*00a0*/  LDG.E R2, desc[UR4][R2.64] ;  /* 0x0000000402027981 */ /* 0x002ea2000c1e1900 */
[----:B---3--:R-:W-:-:S06]  /*00b0*/  IMAD.WIDE R4, R9, 0x4, R4 ;  /* 0x0000000409047825 */ /* 0x008fcc00078e0204 */
[----:B------:R-:W2:Y:S01]  /*00c0*/  LDG.E R5, desc[UR4][R4.64] ;  /* 0x0000000404057981 */ /* 0x000ea2000c1e1900 */
[----:B0-----:R-:W-:Y:S01]  /*00d0*/  IMAD.WIDE R6, R9, 0x4, R6 ;  /* 0x0000000409067825 */ /* 0x001fe200078e0206 */
[----:B--2---:R-:W-:-:S05]  /*00e0*/  IADD3 R9, PT, PT, R2, R5, RZ ;  /* 0x0000000502097210 */ /* 0x004fca0007ffe0ff */
[----:B------:R-:W-:Y:S01]  /*00f0*/  STG.E desc[UR4][R6.64], R9 ;  /* 0x0000000906007986 */ /* 0x000fe2000c101904 */
[----:B------:R-:W-:Y:S05]  /*0100*/  EXIT ;  /* 0x000000000000794d */ /* 0x000fea0003800000 */
.L_x_0:
[----:B------:R-:W-:-:S00]  /*0110*/  BRA `(.L_x_0) ;  /* 0xfffffffc00fc7947 */ /* 0x000fc0000383ffff */
[----:B------:R-:W-:-:S00]  /*0120*/  NOP ;  /* 0x0000000000007918 */ /* 0x000fc00000000000 */
        /* <DEDUP_REMOVED lines=13> */
.L_x_3:


//--------------------- .text._Z32parallel_add_with_threads_kernelPiS_S_ --------------------------
	.section	.text._Z32parallel_add_with_threads_kernelPiS_S_,"ax",@progbits
	.align	128
        .global         _Z32parallel_add_with_threads_kernelPiS_S_
        .type           _Z32parallel_add_with_threads_kernelPiS_S_,@function
        .size           _Z32parallel_add_with_threads_kernelPiS_S_,(.L_x_4 - _Z32parallel_add_with_threads_kernelPiS_S_)
        .other          _Z32parallel_add_with_threads_kernelPiS_S_,@"STO_CUDA_ENTRY STV_DEFAULT"
_Z32parallel_add_with_threads_kernelPiS_S_:
.text._Z32parallel_add_with_threads_kernelPiS_S_:
[----:B------:R-:W-:Y:S01]  /*0000*/  LDC R1, c[0x0][0x37c] ;  /* 0x0000df00ff017b82 */ /* 0x000fe20000000800 */
[----:B------:R-:W0:Y:S07]  /*0010*/  S2R R9, SR_TID.X ;  /* 0x0000000000097919 */ /* 0x000e2e0000002100 */
[----:B------:R-:W0:Y:S01]  /*0020*/  LDC.64 R2, c[0x0][0x388] ;  /* 0x0000e200ff027b82 */ /* 0x000e220000000a00 */
[----:B------:R-:W1:Y:S07]  /*0030*/  LDCU.64 UR4, c[0x0][0x358] ;  /* 0x00006b00ff0477ac */ /* 0x000e6e0008000a00 */
[----:B------:R-:W2:Y:S08]  /*0040*/  LDC.64 R4, c[0x0][0x390] ;  /* 0x0000e400ff047b82 */ /* 0x000eb00000000a00 */
[----:B------:R-:W3:Y:S01]  /*0050*/  LDC.64 R6, c[0x0][0x380] ;  /* 0x0000e000ff067b82 */ /* 0x000ee20000000a00 */
[----:B0-----:R-:W-:-:S04]  /*0060*/  IMAD.WIDE.U32 R2, R9, 0x4, R2 ;  /* 0x0000000409027825 */ /* 0x001fc800078e0002 */
[C---:B--2---:R-:W-:Y:S02]  /*0070*/  IMAD.WIDE.U32 R4, R9.reuse, 0x4, R4 ;  /* 0x0000000409047825 */ /* 0x044fe400078e0004 */
[----:B-1----:R-:W2:Y:S04]  /*0080*/  LDG.E R2, desc[UR4][R2.64] ;  /* 0x0000000402027981 */ /* 0x002ea8000c1e1900 */
[----:B------:R-:W2:Y:S01]  /*0090*/  LDG.E R5, desc[UR4][R4.64] ;  /* 0x0000000404057981 */ /* 0x000ea2000c1e1900 */
[----:B---3--:R-:W-:Y:S01]  /*00a0*/  IMAD.WIDE.U32 R6, R9, 0x4, R6 ;  /* 0x0000000409067825 */ /* 0x008fe200078e0006 */
[----:B--2---:R-:W-:-:S05]  /*00b0*/  IADD3 R9, PT, PT, R2, R5, RZ ;  /* 0x0000000502097210 */ /* 0x004fca0007ffe0ff */
[----:B------:R-:W-:Y:S01]  /*00c0*/  STG.E desc[UR4][R6.64], R9 ;  /* 0x0000000906007986 */ /* 0x000fe2000c101904 */
[----:B------:R-:W-:Y:S05]  /*00d0*/  EXIT ;  /* 0x000000000000794d */ /* 0x000fea0003800000 */
.L_x_1:
        /* <DEDUP_REMOVED lines=10> */
.L_x_4:


//--------------------- .text._Z31parallel_add_with_blocks_kernelPiS_S_ --------------------------
	.section	.text._Z31parallel_add_with_blocks_kernelPiS_S_,"ax",@progbits
	.align	128
        .global         _Z31parallel_add_with_blocks_kernelPiS_S_
        .type           _Z31parallel_add_with_blocks_kernelPiS_S_,@function
        .size           _Z31parallel_add_with_blocks_kernelPiS_S_,(.L_x_5 - _Z31parallel_add_with_blocks_kernelPiS_S_)
        .other          _Z31parallel_add_with_blocks_kernelPiS_S_,@"STO_CUDA_ENTRY STV_DEFAULT"
_Z31parallel_add_with_blocks_kernelPiS_S_:
.text._Z31parallel_add_with_blocks_kernelPiS_S_:
[----:B------:R-:W-:Y:S01]  /*0000*/  LDC R1, c[0x0][0x37c] ;  /* 0x0000df00ff017b82 */ /* 0x000fe20000000800 */
[----:B------:R-:W0:Y:S07]  /*0010*/  S2R R9, SR_CTAID.X ;  /* 0x0000000000097919 */ /* 0x000e2e0000002500 */
        /* <DEDUP_REMOVED lines=12> */
.L_x_2:
        /* <DEDUP_REMOVED lines=10> */
.L_x_5:


//--------------------- .nv.shared.reserved.0     --------------------------
	.section	.nv.shared.reserved.0,"aw",@nobits
	.weak		__nv_reservedSMEM_offset_0_alias
	.size		__nv_reservedSMEM_offset_0_alias, 0, 64
	.other		__nv_reservedSMEM_offset_0_alias,@"STO_CUDA_RESERVED_SHARED STV_DEFAULT"
__nv_reservedSMEM_offset_0_alias:
	.zero		0
	.zero		64


//--------------------- .nv.constant0._Z34parallel_add_threads_blocks_kernelPiS_S_ --------------------------
	.section	.nv.constant0._Z34parallel_add_threads_blocks_kernelPiS_S_,"a",@progbits
	.sectionflags	@""
	.align	4
.nv.constant0._Z34parallel_add_threads_blocks_kernelPiS_S_:
	.zero		920


//--------------------- .nv.constant0._Z32parallel_add_with_threads_kernelPiS_S_ --------------------------
	.section	.nv.constant0._Z32parallel_add_with_threads_kernelPiS_S_,"a",@progbits
	.sectionflags	@""
	.align	4
.nv.constant0._Z32parallel_add_with_threads_kernelPiS_S_:
	.zero		920


//--------------------- .nv.constant0._Z31parallel_add_with_blocks_kernelPiS_S_ --------------------------
	.section	.nv.constant0._Z31parallel_add_with_blocks_kernelPiS_S_,"a",@progbits
	.sectionflags	@""
	.align	4
.nv.constant0._Z31parallel_add_with_blocks_kernelPiS_S_:
	.zero		920


//--------------------- SYMBOLS --------------------------

	.type		.nv.reservedSmem.offset0,@object
	.size		.nv.reservedSmem.offset0,0x4
